	.headerflags	@"EF_CUDA_TEXMODE_UNIFIED EF_CUDA_64BIT_ADDRESS EF_CUDA_ACCELERATORS EF_CUDA_SM90 EF_CUDA_VIRTUAL_SM(EF_CUDA_SM90)"
	.elftype	@"ET_EXEC"


//--------------------- .nv.info                  --------------------------
	.section	.nv.info,"",@"SHT_CUDA_INFO"
	.align	4


	//----- nvinfo : EIATTR_REGCOUNT
	.align		4
        /*0000*/ 	.byte	0x04, 0x2f
        /*0002*/ 	.short	(.L_1 - .L_0)
	.align		4
.L_0:
        /*0004*/ 	.word	index@(triton_poi_fused_add_fill_mul_sigmoid_silu_sub_3)
        /*0008*/ 	.word	0x00000020


	//----- nvinfo : EIATTR_MIN_STACK_SIZE
	.align		4
.L_1:
        /*000c*/ 	.byte	0x04, 0x12
        /*000e*/ 	.short	(.L_3 - .L_2)
	.align		4
.L_2:
        /*0010*/ 	.word	index@(triton_poi_fused_add_fill_mul_sigmoid_silu_sub_3)
        /*0014*/ 	.word	0x00000000


	//----- nvinfo : EIATTR_FRAME_SIZE
	.align		4
.L_3:
        /*0018*/ 	.byte	0x04, 0x11
        /*001a*/ 	.short	(.L_5 - .L_4)
	.align		4
.L_4:
        /*001c*/ 	.word	index@(triton_poi_fused_add_fill_mul_sigmoid_silu_sub_3)
        /*0020*/ 	.word	0x00000000


	//----- nvinfo : EIATTR_MIN_STACK_SIZE
	.align		4
.L_5:
        /*0024*/ 	.byte	0x04, 0x12
        /*0026*/ 	.short	(.L_7 - .L_6)
	.align		4
.L_6:
        /*0028*/ 	.word	index@(triton_poi_fused_add_fill_mul_sigmoid_silu_sub_3)
        /*002c*/ 	.word	0x00000000
.L_7:


//--------------------- .nv.info.triton_poi_fused_add_fill_mul_sigmoid_silu_sub_3 --------------------------
	.section	.nv.info.triton_poi_fused_add_fill_mul_sigmoid_silu_sub_3,"",@"SHT_CUDA_INFO"
	.sectionflags	@""
	.align	4


	//----- nvinfo : EIATTR_CUDA_API_VERSION
	.align		4
        /*0000*/ 	.byte	0x04, 0x37
        /*0002*/ 	.short	(.L_9 - .L_8)
.L_8:
        /*0004*/ 	.word	0x0000007c


	//----- nvinfo : EIATTR_KPARAM_INFO
	.align		4
.L_9:
        /*0008*/ 	.byte	0x04, 0x17
        /*000a*/ 	.short	(.L_11 - .L_10)
.L_10:
        /*000c*/ 	.word	0x00000000
        /*0010*/ 	.short	0x0005
        /*0012*/ 	.short	0x0028
        /*0014*/ 	.byte	0x00, 0xf4, 0x21, 0x00


	//----- nvinfo : EIATTR_KPARAM_INFO
	.align		4
.L_11:
        /*0018*/ 	.byte	0x04, 0x17
        /*001a*/ 	.short	(.L_13 - .L_12)
.L_12:
        /*001c*/ 	.word	0x00000000
        /*0020*/ 	.short	0x0004
        /*0022*/ 	.short	0x0020
        /*0024*/ 	.byte	0x00, 0xf0, 0x11, 0x00


	//----- nvinfo : EIATTR_KPARAM_INFO
	.align		4
.L_13:
        /*0028*/ 	.byte	0x04, 0x17
        /*002a*/ 	.short	(.L_15 - .L_14)
.L_14:
        /*002c*/ 	.word	0x00000000
        /*0030*/ 	.short	0x0003
        /*0032*/ 	.short	0x0018
        /*0034*/ 	.byte	0x00, 0xf4, 0x21, 0x00


	//----- nvinfo : EIATTR_KPARAM_INFO
	.align		4
.L_15:
        /*0038*/ 	.byte	0x04, 0x17
        /*003a*/ 	.short	(.L_17 - .L_16)
.L_16:
        /*003c*/ 	.word	0x00000000
        /*0040*/ 	.short	0x0002
        /*0042*/ 	.short	0x0010
        /*0044*/ 	.byte	0x00, 0xf4, 0x21, 0x00


	//----- nvinfo : EIATTR_KPARAM_INFO
	.align		4
.L_17:
        /*0048*/ 	.byte	0x04, 0x17
        /*004a*/ 	.short	(.L_19 - .L_18)
.L_18:
        /*004c*/ 	.word	0x00000000
        /*0050*/ 	.short	0x0001
        /*0052*/ 	.short	0x0008
        /*0054*/ 	.byte	0x00, 0xf4, 0x21, 0x00


	//----- nvinfo : EIATTR_KPARAM_INFO
	.align		4
.L_19:
        /*0058*/ 	.byte	0x04, 0x17
        /*005a*/ 	.short	(.L_21 - .L_20)
.L_20:
        /*005c*/ 	.word	0x00000000
        /*0060*/ 	.short	0x0000
        /*0062*/ 	.short	0x0000
        /*0064*/ 	.byte	0x00, 0xf4, 0x21, 0x00


	//----- nvinfo : EIATTR_SPARSE_MMA_MASK
	.align		4
.L_21:
        /*0068*/ 	.byte	0x03, 0x50
        /*006a*/ 	.short	0x0000


	//----- nvinfo : EIATTR_MAXREG_COUNT
	.align		4
        /*006c*/ 	.byte	0x03, 0x1b
        /*006e*/ 	.short	0x00ff


	//----- nvinfo : EIATTR_EXIT_INSTR_OFFSETS
	.align		4
        /*0070*/ 	.byte	0x04, 0x1c
        /*0072*/ 	.short	(.L_23 - .L_22)


	//   ....[0]....
.L_22:
        /*0074*/ 	.word	0x00000d40


	//   ....[1]....
        /*0078*/ 	.word	0x00000d60


	//----- nvinfo : EIATTR_REQNTID
	.align		4
.L_23:
        /*007c*/ 	.byte	0x04, 0x10
        /*007e*/ 	.short	(.L_25 - .L_24)
.L_24:
        /*0080*/ 	.word	0x00000080
        /*0084*/ 	.word	0x00000001
        /*0088*/ 	.word	0x00000001


	//----- nvinfo : EIATTR_CBANK_PARAM_SIZE
	.align		4
.L_25:
        /*008c*/ 	.byte	0x03, 0x19
        /*008e*/ 	.short	0x0030


	//----- nvinfo : EIATTR_PARAM_CBANK
	.align		4
        /*0090*/ 	.byte	0x04, 0x0a
        /*0092*/ 	.short	(.L_27 - .L_26)
	.align		4
.L_26:
        /*0094*/ 	.word	index@(.nv.constant0.triton_poi_fused_add_fill_mul_sigmoid_silu_sub_3)
        /*0098*/ 	.short	0x0210
        /*009a*/ 	.short	0x0030


	//----- nvinfo : EIATTR_SW_WAR
	.align		4
.L_27:
        /*009c*/ 	.byte	0x04, 0x36
        /*009e*/ 	.short	(.L_29 - .L_28)
.L_28:
        /*00a0*/ 	.word	0x00000008
.L_29:


//--------------------- .nv.callgraph             --------------------------
	.section	.nv.callgraph,"",@"SHT_CUDA_CALLGRAPH"
	.align	4
	.sectionentsize	8
	.align		4
        /*0000*/ 	.word	0x00000000
	.align		4
        /*0004*/ 	.word	0xffffffff
	.align		4
        /*0008*/ 	.word	0x00000000
	.align		4
        /*000c*/ 	.word	0xfffffffe
	.align		4
        /*0010*/ 	.word	0x00000000
	.align		4
        /*0014*/ 	.word	0xfffffffd
	.align		4
        /*0018*/ 	.word	0x00000000
	.align		4
        /*001c*/ 	.word	0xfffffffc


//--------------------- .text.triton_poi_fused_add_fill_mul_sigmoid_silu_sub_3 --------------------------
	.section	.text.triton_poi_fused_add_fill_mul_sigmoid_silu_sub_3,"ax",@progbits
	.align	128
        .global         triton_poi_fused_add_fill_mul_sigmoid_silu_sub_3
        .type           triton_poi_fused_add_fill_mul_sigmoid_silu_sub_3,@function
        .size           triton_poi_fused_add_fill_mul_sigmoid_silu_sub_3,(.L_x_1 - triton_poi_fused_add_fill_mul_sigmoid_silu_sub_3)
        .other          triton_poi_fused_add_fill_mul_sigmoid_silu_sub_3,@"STO_CUDA_ENTRY STV_DEFAULT"
triton_poi_fused_add_fill_mul_sigmoid_silu_sub_3:
.text.triton_poi_fused_add_fill_mul_sigmoid_silu_sub_3:
[----:B------:R-:W0:Y:S02]  /*0000*/  LDC R1, c[0x0][0x28] ;  /* 0x00000a00ff017b82 */ /* 0x000e240000000800 */
[----:B------:R-:W1:Y:S01]  /*0010*/  S2R R0, SR_TID.X ;  /* 0x0000000000007919 */ /* 0x000e620000002100 */
[----:B------:R-:W2:Y:S01]  /*0020*/  LDC.64 R18, c[0x0][0x220] ;  /* 0x00008800ff127b82 */ /* 0x000ea20000000a00 */
[----:B------:R-:W-:Y:S01]  /*0030*/  ULDC UR4, c[0x0][0x230] ;  /* 0x00008c0000047ab9 */ /* 0x000fe20000000800 */
[----:B------:R-:W-:Y:S01]  /*0040*/  CS2R R4, SRZ ;  /* 0x0000000000047805 */ /* 0x000fe2000001ff00 */
[----:B------:R-:W3:Y:S01]  /*0050*/  S2R R3, SR_CTAID.X ;  /* 0x0000000000037919 */ /* 0x000ee20000002500 */
[----:B------:R-:W-:-:S04]  /*0060*/  CS2R R6, SRZ ;  /* 0x0000000000067805 */ /* 0x000fc8000001ff00 */
[----:B------:R-:W4:Y:S08]  /*0070*/  LDC.64 R16, c[0x0][0x218] ;  /* 0x00008600ff107b82 */ /* 0x000f300000000a00 */
[----:B------:R-:W5:Y:S01]  /*0080*/  LDC.64 R20, c[0x0][0x210] ;  /* 0x00008400ff147b82 */ /* 0x000f620000000a00 */
[----:B-1----:R-:W-:-:S04]  /*0090*/  SHF.L.U32 R0, R0, 0x3, RZ ;  /* 0x0000000300007819 */ /* 0x002fc800000006ff */
[----:B------:R-:W-:-:S04]  /*00a0*/  LOP3.LUT R0, R0, 0x3f8, RZ, 0xc0, !PT ;  /* 0x000003f800007812 */ /* 0x000fc800078ec0ff */
[----:B---3--:R-:W-:-:S04]  /*00b0*/  LEA R2, R3, R0, 0xa ;  /* 0x0000000003027211 */ /* 0x008fc800078e50ff */
[C---:B------:R-:W-:Y:S01]  /*00c0*/  ISETP.GE.AND P0, PT, R2.reuse, UR4, PT ;  /* 0x0000000402007c0c */ /* 0x040fe2000bf06270 */
[----:B--2---:R-:W-:Y:S01]  /*00d0*/  IMAD.WIDE R18, R2, 0x2, R18 ;  /* 0x0000000202127825 */ /* 0x004fe200078e0212 */
[----:B------:R-:W-:-:S11]  /*00e0*/  ULDC.64 UR4, c[0x0][0x208] ;  /* 0x0000820000047ab9 */ /* 0x000fd60000000a00 */
[----:B------:R5:W2:Y:S01]  /*00f0*/  @!P0 LDG.E.128 R4, desc[UR4][R18.64] ;  /* 0x0000000412048981 */ /* 0x000aa2000c1e1d00 */
[----:B------:R-:W-:Y:S02]  /*0100*/  CS2R R12, SRZ ;  /* 0x00000000000c7805 */ /* 0x000fe4000001ff00 */
[----:B------:R-:W-:Y:S02]  /*0110*/  CS2R R14, SRZ ;  /* 0x00000000000e7805 */ /* 0x000fe4000001ff00 */
[----:B------:R-:W-:Y:S02]  /*0120*/  CS2R R8, SRZ ;  /* 0x0000000000087805 */ /* 0x000fe4000001ff00 */
[----:B------:R-:W-:Y:S01]  /*0130*/  CS2R R10, SRZ ;  /* 0x00000000000a7805 */ /* 0x000fe2000001ff00 */
[----:B----4-:R-:W-:-:S04]  /*0140*/  IMAD.WIDE R16, R2, 0x2, R16 ;  /* 0x0000000202107825 */ /* 0x010fc800078e0210 */
[----:B-----5:R-:W-:Y:S01]  /*0150*/  IMAD.WIDE R18, R2, 0x2, R20 ;  /* 0x0000000202127825 */ /* 0x020fe200078e0214 */
[----:B------:R1:W3:Y:S04]  /*0160*/  @!P0 LDG.E.128 R12, desc[UR4][R16.64] ;  /* 0x00000004100c8981 */ /* 0x0002e8000c1e1d00 */
[----:B------:R-:W4:Y:S01]  /*0170*/  @!P0 LDG.E.128 R8, desc[UR4][R18.64] ;  /* 0x0000000412088981 */ /* 0x000f22000c1e1d00 */
[----:B--2---:R-:W-:Y:S02]  /*0180*/  HADD2.F32 R20, -RZ, R4.H0_H0 ;  /* 0x20000004ff147230 */ /* 0x004fe40000004100 */
[----:B------:R-:W-:Y:S02]  /*0190*/  HADD2.F32 R26, -RZ, R4.H1_H1 ;  /* 0x30000004ff1a7230 */ /* 0x000fe40000004100 */
[----:B------:R-:W-:-:S02]  /*01a0*/  HADD2.F32 R22, -RZ, R5.H1_H1 ;  /* 0x30000005ff167230 */ /* 0x000fc40000004100 */
[----:B------:R-:W-:Y:S01]  /*01b0*/  FADD R0, RZ, -R20 ;  /* 0x80000014ff007221 */ /* 0x000fe20000000000 */
[----:B------:R-:W-:Y:S02]  /*01c0*/  HADD2.F32 R5, -RZ, R5.H0_H0 ;  /* 0x20000005ff057230 */ /* 0x000fe40000004100 */
[----:B------:R-:W-:Y:S02]  /*01d0*/  HADD2.F32 R24, -RZ, R6.H1_H1 ;  /* 0x30000006ff187230 */ /* 0x000fe40000004100 */
[----:B------:R-:W-:Y:S01]  /*01e0*/  FMUL R3, R0, 1.4426950216293334961 ;  /* 0x3fb8aa3b00037820 */ /* 0x000fe20000400000 */
[----:B------:R-:W-:Y:S01]  /*01f0*/  FADD R0, RZ, -R26 ;  /* 0x8000001aff007221 */ /* 0x000fe20000000000 */
[----:B-1----:R-:W-:Y:S01]  /*0200*/  FADD R16, RZ, -R5 ;  /* 0x80000005ff107221 */ /* 0x002fe20000000000 */
[----:B------:R-:W-:Y:S02]  /*0210*/  FADD R17, RZ, -R24 ;  /* 0x80000018ff117221 */ /* 0x000fe40000000000 */
[----:B------:R-:W-:Y:S01]  /*0220*/  FMUL R4, R0, 1.4426950216293334961 ;  /* 0x3fb8aa3b00047820 */ /* 0x000fe20000400000 */
[----:B------:R-:W-:Y:S01]  /*0230*/  FSETP.GEU.AND P2, PT, R3, -126, PT ;  /* 0xc2fc00000300780b */ /* 0x000fe20003f4e000 */
[----:B------:R-:W-:Y:S01]  /*0240*/  FADD R0, RZ, -R22 ;  /* 0x80000016ff007221 */ /* 0x000fe20000000000 */
[----:B------:R-:W-:Y:S01]  /*0250*/  FMUL R23, R16, 1.4426950216293334961 ;  /* 0x3fb8aa3b10177820 */ /* 0x000fe20000400000 */
[----:B------:R-:W-:Y:S01]  /*0260*/  FMUL R29, R17, 1.4426950216293334961 ;  /* 0x3fb8aa3b111d7820 */ /* 0x000fe20000400000 */
[----:B------:R-:W-:Y:S01]  /*0270*/  FSETP.GEU.AND P3, PT, R4, -126, PT ;  /* 0xc2fc00000400780b */ /* 0x000fe20003f6e000 */
[----:B------:R-:W-:-:S02]  /*0280*/  FMUL R21, R0, 1.4426950216293334961 ;  /* 0x3fb8aa3b00157820 */ /* 0x000fc40000400000 */
[----:B------:R-:W-:-:S03]  /*0290*/  FSETP.GEU.AND P1, PT, R23, -126, PT ;  /* 0xc2fc00001700780b */ /* 0x000fc60003f2e000 */
[----:B------:R-:W-:-:S03]  /*02a0*/  FSETP.GEU.AND P5, PT, R21, -126, PT ;  /* 0xc2fc00001500780b */ /* 0x000fc60003fae000 */
[----:B------:R-:W-:-:S04]  /*02b0*/  @!P2 FMUL R3, R3, 0.5 ;  /* 0x3f0000000303a820 */ /* 0x000fc80000400000 */
[----:B------:R-:W-:Y:S01]  /*02c0*/  @!P3 FMUL R4, R4, 0.5 ;  /* 0x3f0000000404b820 */ /* 0x000fe20000400000 */
[----:B------:R-:W1:Y:S02]  /*02d0*/  MUFU.EX2 R0, R3 ;  /* 0x0000000300007308 */ /* 0x000e640000000800 */
[----:B------:R-:W-:-:S03]  /*02e0*/  @!P1 FMUL R23, R23, 0.5 ;  /* 0x3f00000017179820 */ /* 0x000fc60000400000 */
[----:B------:R-:W-:-:S03]  /*02f0*/  @!P5 FMUL R21, R21, 0.5 ;  /* 0x3f0000001515d820 */ /* 0x000fc60000400000 */
[----:B------:R-:W2:Y:S01]  /*0300*/  MUFU.EX2 R16, R4 ;  /* 0x0000000400107308 */ /* 0x000ea20000000800 */
[----:B-1----:R-:W-:Y:S01]  /*0310*/  @!P2 FMUL R0, R0, R0 ;  /* 0x000000000000a220 */ /* 0x002fe20000400000 */
[----:B------:R-:W-:-:S06]  /*0320*/  FSETP.GEU.AND P2, PT, R29, -126, PT ;  /* 0xc2fc00001d00780b */ /* 0x000fcc0003f4e000 */
[----:B------:R-:W1:Y:S01]  /*0330*/  MUFU.EX2 R27, R21 ;  /* 0x00000015001b7308 */ /* 0x000e620000000800 */
[----:B------:R-:W-:Y:S01]  /*0340*/  FADD R17, R0, 1 ;  /* 0x3f80000000117421 */ /* 0x000fe20000000000 */
[----:B--2---:R-:W-:-:S04]  /*0350*/  @!P3 FMUL R16, R16, R16 ;  /* 0x000000101010b220 */ /* 0x004fc80000400000 */
[----:B------:R-:W-:Y:S02]  /*0360*/  FSETP.GT.AND P3, PT, R17, 8.50705917302346158658e+37, PT ;  /* 0x7e8000001100780b */ /* 0x000fe40003f64000 */
[----:B------:R2:W5:Y:S01]  /*0370*/  MUFU.EX2 R3, R23 ;  /* 0x0000001700037308 */ /* 0x0005620000000800 */
[----:B------:R-:W-:Y:S01]  /*0380*/  FADD R4, R16, 1 ;  /* 0x3f80000010047421 */ /* 0x000fe20000000000 */
[----:B------:R-:W-:Y:S01]  /*0390*/  HFMA2.MMA R16, -RZ, RZ, 1.625, 0 ;  /* 0x3e800000ff107435 */ /* 0x000fe200000001ff */
[----:B------:R-:W-:-:S03]  /*03a0*/  @!P2 FMUL R29, R29, 0.5 ;  /* 0x3f0000001d1da820 */ /* 0x000fc60000400000 */
[----:B------:R-:W-:Y:S01]  /*03b0*/  FSETP.GT.AND P4, PT, R4, 8.50705917302346158658e+37, PT ;  /* 0x7e8000000400780b */ /* 0x000fe20003f84000 */
[----:B-1----:R-:W-:Y:S01]  /*03c0*/  @!P5 FMUL R27, R27, R27 ;  /* 0x0000001b1b1bd220 */ /* 0x002fe20000400000 */
[----:B------:R-:W1:Y:S03]  /*03d0*/  MUFU.EX2 R0, R29 ;  /* 0x0000001d00007308 */ /* 0x000e660000000800 */
[----:B------:R-:W-:Y:S01]  /*03e0*/  FADD R21, R27, 1 ;  /* 0x3f8000001b157421 */ /* 0x000fe20000000000 */
[----:B------:R-:W-:Y:S01]  /*03f0*/  @P3 FMUL R17, R17, 0.25 ;  /* 0x3e80000011113820 */ /* 0x000fe20000400000 */
[C---:B--2---:R-:W-:Y:S01]  /*0400*/  FSEL R23, R16.reuse, 1, P4 ;  /* 0x3f80000010177808 */ /* 0x044fe20002000000 */
[----:B-----5:R-:W-:Y:S01]  /*0410*/  @!P1 FMUL R3, R3, R3 ;  /* 0x0000000303039220 */ /* 0x020fe20000400000 */
[----:B------:R-:W-:Y:S01]  /*0420*/  FSEL R28, R16, 1, P3 ;  /* 0x3f800000101c7808 */ /* 0x000fe20001800000 */
[----:B------:R-:W2:Y:S01]  /*0430*/  MUFU.RCP R25, R17 ;  /* 0x0000001100197308 */ /* 0x000ea20000001000 */
[----:B------:R-:W-:Y:S01]  /*0440*/  FSETP.GT.AND P5, PT, R21, 8.50705917302346158658e+37, PT ;  /* 0x7e8000001500780b */ /* 0x000fe20003fa4000 */
[----:B------:R-:W-:Y:S01]  /*0450*/  FADD R3, R3, 1 ;  /* 0x3f80000003037421 */ /* 0x000fe20000000000 */
[----:B------:R-:W-:-:S04]  /*0460*/  @P4 FMUL R4, R4, 0.25 ;  /* 0x3e80000004044820 */ /* 0x000fc80000400000 */
[----:B------:R-:W-:Y:S01]  /*0470*/  FSETP.GT.AND P1, PT, R3, 8.50705917302346158658e+37, PT ;  /* 0x7e8000000300780b */ /* 0x000fe20003f24000 */
[----:B-1----:R-:W-:Y:S01]  /*0480*/  @!P2 FMUL R0, R0, R0 ;  /* 0x000000000000a220 */ /* 0x002fe20000400000 */
[----:B------:R-:W1:Y:S03]  /*0490*/  MUFU.RCP R4, R4 ;  /* 0x0000000400047308 */ /* 0x000e660000001000 */
[----:B------:R-:W-:Y:S02]  /*04a0*/  FADD R0, R0, 1 ;  /* 0x3f80000000007421 */ /* 0x000fe40000000000 */
[----:B------:R-:W-:Y:S01]  /*04b0*/  @P5 FMUL R21, R21, 0.25 ;  /* 0x3e80000015155820 */ /* 0x000fe20000400000 */
[----:B--2---:R-:W-:Y:S01]  /*04c0*/  FMUL R25, R25, R28 ;  /* 0x0000001c19197220 */ /* 0x004fe20000400000 */
[----:B------:R-:W-:Y:S02]  /*04d0*/  FSEL R28, R16, 1, P5 ;  /* 0x3f800000101c7808 */ /* 0x000fe40002800000 */
[----:B------:R-:W-:Y:S01]  /*04e0*/  FSETP.GT.AND P2, PT, R0, 8.50705917302346158658e+37, PT ;  /* 0x7e8000000000780b */ /* 0x000fe20003f44000 */
[----:B------:R-:W-:Y:S01]  /*04f0*/  FADD R27, -R25, 1 ;  /* 0x3f800000191b7421 */ /* 0x000fe20000000100 */
[----:B------:R-:W-:Y:S01]  /*0500*/  @P1 FMUL R3, R3, 0.25 ;  /* 0x3e80000003031820 */ /* 0x000fe20000400000 */
[----:B-1----:R-:W-:-:S02]  /*0510*/  FMUL R17, R4, R23 ;  /* 0x0000001704117220 */ /* 0x002fc40000400000 */
[C---:B------:R-:W-:Y:S01]  /*0520*/  FFMA R4, R20.reuse, R27, 1 ;  /* 0x3f80000014047423 */ /* 0x040fe2000000001b */
[----:B------:R1:W2:Y:S01]  /*0530*/  MUFU.RCP R23, R21 ;  /* 0x0000001500177308 */ /* 0x0002a20000001000 */
[----:B------:R-:W-:Y:S02]  /*0540*/  FMUL R20, R20, R25 ;  /* 0x0000001914147220 */ /* 0x000fe40000400000 */
[----:B------:R-:W-:Y:S01]  /*0550*/  FMUL R4, R25, R4 ;  /* 0x0000000419047220 */ /* 0x000fe20000400000 */
[----:B------:R-:W-:-:S03]  /*0560*/  FADD R25, -R17, 1 ;  /* 0x3f80000011197421 */ /* 0x000fc60000000100 */
[----:B------:R-:W-:Y:S01]  /*0570*/  @P2 FMUL R0, R0, 0.25 ;  /* 0x3e80000000002820 */ /* 0x000fe20000400000 */
[----:B------:R-:W5:Y:S01]  /*0580*/  MUFU.RCP R3, R3 ;  /* 0x0000000300037308 */ /* 0x000f620000001000 */
[C---:B-1----:R-:W-:Y:S01]  /*0590*/  FMUL R21, R26.reuse, R17 ;  /* 0x000000111a157220 */ /* 0x042fe20000400000 */
[----:B--2---:R-:W-:Y:S01]  /*05a0*/  FMUL R23, R23, R28 ;  /* 0x0000001c17177220 */ /* 0x004fe20000400000 */
[----:B------:R-:W-:-:S05]  /*05b0*/  FFMA R28, R26, R25, 1 ;  /* 0x3f8000001a1c7423 */ /* 0x000fca0000000019 */
[----:B------:R-:W1:Y:S01]  /*05c0*/  MUFU.RCP R0, R0 ;  /* 0x0000000000007308 */ /* 0x000e620000001000 */
[----:B------:R-:W-:Y:S01]  /*05d0*/  FSEL R26, R16, 1, P1 ;  /* 0x3f800000101a7808 */ /* 0x000fe20000800000 */
[----:B------:R-:W-:Y:S01]  /*05e0*/  FADD R25, -R23, 1 ;  /* 0x3f80000017197421 */ /* 0x000fe20000000100 */
[----:B------:R-:W-:-:S03]  /*05f0*/  FMUL R17, R17, R28 ;  /* 0x0000001c11117220 */ /* 0x000fc60000400000 */
[----:B------:R-:W-:Y:S01]  /*0600*/  FFMA R28, R22, R25, 1 ;  /* 0x3f800000161c7423 */ /* 0x000fe20000000019 */
[----:B-----5:R-:W-:Y:S01]  /*0610*/  FMUL R26, R3, R26 ;  /* 0x0000001a031a7220 */ /* 0x020fe20000400000 */
[----:B------:R-:W-:Y:S01]  /*0620*/  FSEL R25, R16, 1, P2 ;  /* 0x3f80000010197808 */ /* 0x000fe20001000000 */
[----:B------:R-:W-:Y:S01]  /*0630*/  FMUL R22, R22, R23 ;  /* 0x0000001716167220 */ /* 0x000fe20000400000 */
[----:B------:R-:W-:Y:S01]  /*0640*/  FMUL R3, R23, R28 ;  /* 0x0000001c17037220 */ /* 0x000fe20000400000 */
[----:B------:R-:W-:Y:S01]  /*0650*/  FADD R28, -R26, 1 ;  /* 0x3f8000001a1c7421 */ /* 0x000fe20000000100 */
[----:B------:R-:W-:-:S03]  /*0660*/  FMUL R23, R5, R26 ;  /* 0x0000001a05177220 */ /* 0x000fc60000400000 */
[----:B------:R-:W-:Y:S01]  /*0670*/  FFMA R27, R5, R28, 1 ;  /* 0x3f800000051b7423 */ /* 0x000fe2000000001c */
[----:B-1----:R-:W-:-:S03]  /*0680*/  FMUL R25, R0, R25 ;  /* 0x0000001900197220 */ /* 0x002fc60000400000 */
[----:B------:R-:W-:Y:S01]  /*0690*/  FMUL R5, R26, R27 ;  /* 0x0000001b1a057220 */ /* 0x000fe20000400000 */
[----:B------:R-:W-:Y:S01]  /*06a0*/  FADD R27, -R25, 1 ;  /* 0x3f800000191b7421 */ /* 0x000fe20000000100 */
[----:B----4-:R-:W-:-:S03]  /*06b0*/  HADD2.F32 R26, -RZ, R8.H0_H0 ;  /* 0x20000008ff1a7230 */ /* 0x010fc60000004100 */
[C---:B------:R-:W-:Y:S01]  /*06c0*/  FFMA R0, R24.reuse, R27, 1 ;  /* 0x3f80000018007423 */ /* 0x040fe2000000001b */
[----:B------:R-:W-:Y:S01]  /*06d0*/  FMUL R24, R24, R25 ;  /* 0x0000001918187220 */ /* 0x000fe20000400000 */
[----:B---3--:R-:W-:Y:S02]  /*06e0*/  HADD2.F32 R27, -RZ, R12.H1_H1 ;  /* 0x3000000cff1b7230 */ /* 0x008fe40000004100 */
[----:B------:R-:W-:Y:S01]  /*06f0*/  FMUL R0, R25, R0 ;  /* 0x0000000019007220 */ /* 0x000fe20000400000 */
[----:B------:R-:W-:Y:S02]  /*0700*/  HADD2.F32 R25, -RZ, R12.H0_H0 ;  /* 0x2000000cff197230 */ /* 0x000fe40000004100 */
[----:B------:R-:W-:Y:S02]  /*0710*/  HADD2.F32 R12, -RZ, R8.H1_H1 ;  /* 0x30000008ff0c7230 */ /* 0x000fe40000004100 */
[----:B------:R-:W-:Y:S01]  /*0720*/  FMUL R8, R27, R21 ;  /* 0x000000151b087220 */ /* 0x000fe20000400000 */
[C---:B------:R-:W-:Y:S01]  /*0730*/  FMUL R20, R25.reuse, R20 ;  /* 0x0000001419147220 */ /* 0x040fe20000400000 */
[----:B------:R-:W-:Y:S01]  /*0740*/  FMUL R21, R25, R26 ;  /* 0x0000001a19157220 */ /* 0x000fe20000400000 */
[----:B------:R-:W-:Y:S01]  /*0750*/  FMUL R12, R27, R12 ;  /* 0x0000000c1b0c7220 */ /* 0x000fe20000400000 */
[----:B------:R-:W-:-:S02]  /*0760*/  HADD2.F32 R27, -RZ, R13.H1_H1 ;  /* 0x3000000dff1b7230 */ /* 0x000fc40000004100 */
[----:B------:R-:W-:Y:S02]  /*0770*/  HADD2.F32 R25, -RZ, R9.H1_H1 ;  /* 0x30000009ff197230 */ /* 0x000fe40000004100 */
[----:B------:R-:W-:Y:S01]  /*0780*/  FMUL R4, R21, R4 ;  /* 0x0000000415047220 */ /* 0x000fe20000400000 */
[----:B------:R-:W-:Y:S02]  /*0790*/  HADD2.F32 R26, -RZ, R6.H0_H0 ;  /* 0x20000006ff1a7230 */ /* 0x000fe40000004100 */
[C---:B------:R-:W-:Y:S01]  /*07a0*/  FMUL R6, R27.reuse, R22 ;  /* 0x000000161b067220 */ /* 0x040fe20000400000 */
[----:B------:R-:W-:Y:S02]  /*07b0*/  HADD2.F32 R13, -RZ, R13.H0_H0 ;  /* 0x2000000dff0d7230 */ /* 0x000fe40000004100 */
[----:B------:R-:W-:Y:S01]  /*07c0*/  FMUL R22, R27, R25 ;  /* 0x000000191b167220 */ /* 0x000fe20000400000 */
[----:B------:R-:W-:Y:S01]  /*07d0*/  FMUL R12, R12, R17 ;  /* 0x000000110c0c7220 */ /* 0x000fe20000400000 */
[----:B------:R-:W-:Y:S01]  /*07e0*/  FADD R25, RZ, -R26 ;  /* 0x8000001aff197221 */ /* 0x000fe20000000000 */
[----:B------:R-:W-:-:S02]  /*07f0*/  HADD2.F32 R17, -RZ, R11.H1_H1 ;  /* 0x3000000bff117230 */ /* 0x000fc40000004100 */
[----:B------:R-:W-:Y:S01]  /*0800*/  FMUL R23, R13, R23 ;  /* 0x000000170d177220 */ /* 0x000fe20000400000 */
[----:B------:R-:W-:Y:S02]  /*0810*/  HADD2.F32 R11, -RZ, R11.H0_H0 ;  /* 0x2000000bff0b7230 */ /* 0x000fe40000004100 */
[----:B------:R-:W-:Y:S01]  /*0820*/  FMUL R28, R25, 1.4426950216293334961 ;  /* 0x3fb8aa3b191c7820 */ /* 0x000fe20000400000 */
[----:B------:R-:W-:Y:S01]  /*0830*/  FMUL R3, R22, R3 ;  /* 0x0000000316037220 */ /* 0x000fe20000400000 */
[----:B------:R-:W-:Y:S02]  /*0840*/  F2FP.F16.F32.PACK_AB R20, R8, R20 ;  /* 0x000000140814723e */ /* 0x000fe400000000ff */
[----:B------:R-:W-:Y:S02]  /*0850*/  F2FP.F16.F32.PACK_AB R4, R12, R4 ;  /* 0x000000040c04723e */ /* 0x000fe400000000ff */
[----:B------:R-:W-:-:S13]  /*0860*/  FSETP.GEU.AND P1, PT, R28, -126, PT ;  /* 0xc2fc00001c00780b */ /* 0x000fda0003f2e000 */
[----:B------:R-:W-:-:S04]  /*0870*/  @!P1 FMUL R28, R28, 0.5 ;  /* 0x3f0000001c1c9820 */ /* 0x000fc80000400000 */
[----:B------:R1:W2:Y:S02]  /*0880*/  MUFU.EX2 R25, R28 ;  /* 0x0000001c00197308 */ /* 0x0002a40000000800 */
[----:B-1----:R-:W-:Y:S02]  /*0890*/  HADD2.F32 R28, -RZ, R14.H1_H1 ;  /* 0x3000000eff1c7230 */ /* 0x002fe40000004100 */
[----:B------:R-:W-:Y:S02]  /*08a0*/  HADD2.F32 R14, -RZ, R14.H0_H0 ;  /* 0x2000000eff0e7230 */ /* 0x000fe40000004100 */
[----:B--2---:R-:W-:-:S04]  /*08b0*/  @!P1 FMUL R25, R25, R25 ;  /* 0x0000001919199220 */ /* 0x004fc80000400000 */
[----:B------:R-:W-:Y:S01]  /*08c0*/  FADD R29, R25, 1 ;  /* 0x3f800000191d7421 */ /* 0x000fe20000000000 */
[----:B------:R-:W-:-:S04]  /*08d0*/  HADD2.F32 R25, -RZ, R9.H0_H0 ;  /* 0x20000009ff197230 */ /* 0x000fc80000004100 */
[----:B------:R-:W-:Y:S01]  /*08e0*/  FSETP.GT.AND P1, PT, R29, 8.50705917302346158658e+37, PT ;  /* 0x7e8000001d00780b */ /* 0x000fe20003f24000 */
[----:B------:R-:W-:Y:S01]  /*08f0*/  FMUL R25, R13, R25 ;  /* 0x000000190d197220 */ /* 0x000fe20000400000 */
[----:B------:R-:W-:Y:S02]  /*0900*/  FMUL R13, R28, R24 ;  /* 0x000000181c0d7220 */ /* 0x000fe40000400000 */
[----:B------:R-:W-:Y:S01]  /*0910*/  FSEL R9, R16, 1, P1 ;  /* 0x3f80000010097808 */ /* 0x000fe20000800000 */
[----:B------:R-:W-:-:S05]  /*0920*/  FMUL R5, R25, R5 ;  /* 0x0000000519057220 */ /* 0x000fca0000400000 */
[----:B------:R-:W-:-:S03]  /*0930*/  F2FP.F16.F32.PACK_AB R5, R3, R5 ;  /* 0x000000050305723e */ /* 0x000fc600000000ff */
[----:B------:R-:W-:-:S04]  /*0940*/  @P1 FMUL R29, R29, 0.25 ;  /* 0x3e8000001d1d1820 */ /* 0x000fc80000400000 */
[----:B------:R1:W2:Y:S02]  /*0950*/  MUFU.RCP R27, R29 ;  /* 0x0000001d001b7308 */ /* 0x0002a40000001000 */
[----:B-1----:R-:W-:Y:S02]  /*0960*/  HADD2.F32 R29, -RZ, R10.H0_H0 ;  /* 0x2000000aff1d7230 */ /* 0x002fe40000004100 */
[----:B--2---:R-:W-:Y:S01]  /*0970*/  FMUL R27, R27, R9 ;  /* 0x000000091b1b7220 */ /* 0x004fe20000400000 */
[----:B------:R-:W-:-:S03]  /*0980*/  HADD2.F32 R9, -RZ, R10.H1_H1 ;  /* 0x3000000aff097230 */ /* 0x000fc60000004100 */
[----:B------:R-:W-:Y:S02]  /*0990*/  FADD R24, -R27, 1 ;  /* 0x3f8000001b187421 */ /* 0x000fe40000000100 */
[----:B------:R-:W-:Y:S02]  /*09a0*/  FMUL R9, R28, R9 ;  /* 0x000000091c097220 */ /* 0x000fe40000400000 */
[C---:B------:R-:W-:Y:S01]  /*09b0*/  FFMA R10, R26.reuse, R24, 1 ;  /* 0x3f8000001a0a7423 */ /* 0x040fe20000000018 */
[----:B------:R-:W-:Y:S01]  /*09c0*/  FMUL R24, R26, R27 ;  /* 0x0000001b1a187220 */ /* 0x000fe20000400000 */
[----:B------:R-:W-:Y:S02]  /*09d0*/  HADD2.F32 R26, -RZ, R7.H0_H0 ;  /* 0x20000007ff1a7230 */ /* 0x000fe40000004100 */
[----:B------:R-:W-:Y:S01]  /*09e0*/  FMUL R9, R9, R0 ;  /* 0x0000000009097220 */ /* 0x000fe20000400000 */
[----:B------:R-:W-:Y:S01]  /*09f0*/  FMUL R10, R27, R10 ;  /* 0x0000000a1b0a7220 */ /* 0x000fe20000400000 */
[----:B------:R-:W-:-:S02]  /*0a00*/  HADD2.F32 R7, -RZ, R7.H1_H1 ;  /* 0x30000007ff077230 */ /* 0x000fc40000004100 */
[C---:B------:R-:W-:Y:S01]  /*0a10*/  FMUL R24, R14.reuse, R24 ;  /* 0x000000180e187220 */ /* 0x040fe20000400000 */
[----:B------:R-:W-:Y:S01]  /*0a20*/  FADD R21, RZ, -R26 ;  /* 0x8000001aff157221 */ /* 0x000fe20000000000 */
[----:B------:R-:W-:-:S03]  /*0a30*/  FMUL R14, R14, R29 ;  /* 0x0000001d0e0e7220 */ /* 0x000fc60000400000 */
[----:B------:R-:W-:Y:S01]  /*0a40*/  FMUL R27, R21, 1.4426950216293334961 ;  /* 0x3fb8aa3b151b7820 */ /* 0x000fe20000400000 */
[----:B------:R-:W-:Y:S01]  /*0a50*/  FADD R21, RZ, -R7 ;  /* 0x80000007ff157221 */ /* 0x000fe20000000000 */
[----:B------:R-:W-:-:S03]  /*0a60*/  F2FP.F16.F32.PACK_AB R22, R13, R24 ;  /* 0x000000180d16723e */ /* 0x000fc600000000ff */
[----:B------:R-:W-:Y:S01]  /*0a70*/  FSETP.GEU.AND P1, PT, R27, -126, PT ;  /* 0xc2fc00001b00780b */ /* 0x000fe20003f2e000 */
[----:B------:R-:W-:-:S05]  /*0a80*/  FMUL R29, R21, 1.4426950216293334961 ;  /* 0x3fb8aa3b151d7820 */ /* 0x000fca0000400000 */
[----:B------:R-:W-:-:S07]  /*0a90*/  FSETP.GEU.AND P2, PT, R29, -126, PT ;  /* 0xc2fc00001d00780b */ /* 0x000fce0003f4e000 */
[----:B------:R-:W-:-:S04]  /*0aa0*/  @!P1 FMUL R27, R27, 0.5 ;  /* 0x3f0000001b1b9820 */ /* 0x000fc80000400000 */
[----:B------:R-:W1:Y:S02]  /*0ab0*/  MUFU.EX2 R28, R27 ;  /* 0x0000001b001c7308 */ /* 0x000e640000000800 */
[----:B------:R-:W-:-:S06]  /*0ac0*/  @!P2 FMUL R29, R29, 0.5 ;  /* 0x3f0000001d1da820 */ /* 0x000fcc0000400000 */
[----:B------:R-:W2:Y:S01]  /*0ad0*/  MUFU.EX2 R21, R29 ;  /* 0x0000001d00157308 */ /* 0x000ea20000000800 */
[----:B-1----:R-:W-:-:S04]  /*0ae0*/  @!P1 FMUL R28, R28, R28 ;  /* 0x0000001c1c1c9220 */ /* 0x002fc80000400000 */
[----:B------:R-:W-:Y:S01]  /*0af0*/  FADD R28, R28, 1 ;  /* 0x3f8000001c1c7421 */ /* 0x000fe20000000000 */
[----:B--2---:R-:W-:-:S04]  /*0b00*/  @!P2 FMUL R21, R21, R21 ;  /* 0x000000151515a220 */ /* 0x004fc80000400000 */
[----:B------:R-:W-:Y:S01]  /*0b10*/  FSETP.GT.AND P1, PT, R28, 8.50705917302346158658e+37, PT ;  /* 0x7e8000001c00780b */ /* 0x000fe20003f24000 */
[----:B------:R-:W-:-:S03]  /*0b20*/  FADD R27, R21, 1 ;  /* 0x3f800000151b7421 */ /* 0x000fc60000000000 */
[----:B------:R-:W-:-:S09]  /*0b30*/  FSEL R21, R16, 1, P1 ;  /* 0x3f80000010157808 */ /* 0x000fd20000800000 */
[----:B------:R-:W-:Y:S01]  /*0b40*/  @P1 FMUL R28, R28, 0.25 ;  /* 0x3e8000001c1c1820 */ /* 0x000fe20000400000 */
[----:B------:R-:W-:-:S04]  /*0b50*/  FSETP.GT.AND P1, PT, R27, 8.50705917302346158658e+37, PT ;  /* 0x7e8000001b00780b */ /* 0x000fc80003f24000 */
[----:B------:R-:W-:Y:S01]  /*0b60*/  FSEL R16, R16, 1, P1 ;  /* 0x3f80000010107808 */ /* 0x000fe20000800000 */
[----:B------:R-:W1:Y:S08]  /*0b70*/  MUFU.RCP R28, R28 ;  /* 0x0000001c001c7308 */ /* 0x000e700000001000 */
[----:B------:R-:W-:-:S06]  /*0b80*/  @P1 FMUL R27, R27, 0.25 ;  /* 0x3e8000001b1b1820 */ /* 0x000fcc0000400000 */
[----:B------:R-:W2:Y:S01]  /*0b90*/  MUFU.RCP R27, R27 ;  /* 0x0000001b001b7308 */ /* 0x000ea20000001000 */
[----:B-1----:R-:W-:Y:S01]  /*0ba0*/  FMUL R21, R28, R21 ;  /* 0x000000151c157220 */ /* 0x002fe20000400000 */
[----:B------:R-:W-:-:S05]  /*0bb0*/  HADD2.F32 R28, -RZ, R15.H1_H1 ;  /* 0x3000000fff1c7230 */ /* 0x000fca0000004100 */
[----:B------:R-:W-:Y:S01]  /*0bc0*/  FMUL R17, R28, R17 ;  /* 0x000000111c117220 */ /* 0x000fe20000400000 */
[----:B--2---:R-:W-:-:S04]  /*0bd0*/  FMUL R16, R27, R16 ;  /* 0x000000101b107220 */ /* 0x004fc80000400000 */
[----:B------:R-:W-:Y:S01]  /*0be0*/  FMUL R25, R7, R16 ;  /* 0x0000001007197220 */ /* 0x000fe20000400000 */
[----:B------:R-:W-:-:S03]  /*0bf0*/  FADD R27, -R16, 1 ;  /* 0x3f800000101b7421 */ /* 0x000fc60000000100 */
[----:B------:R-:W-:Y:S01]  /*0c00*/  FMUL R25, R28, R25 ;  /* 0x000000191c197220 */ /* 0x000fe20000400000 */
[----:B------:R-:W-:Y:S02]  /*0c10*/  HADD2.F32 R28, -RZ, R15.H0_H0 ;  /* 0x2000000fff1c7230 */ /* 0x000fe40000004100 */
[----:B------:R-:W-:Y:S01]  /*0c20*/  FMUL R15, R26, R21 ;  /* 0x000000151a0f7220 */ /* 0x000fe20000400000 */
[----:B------:R-:W-:Y:S01]  /*0c30*/  FFMA R27, R7, R27, 1 ;  /* 0x3f800000071b7423 */ /* 0x000fe2000000001b */
[----:B------:R-:W-:Y:S02]  /*0c40*/  FADD R7, -R21, 1 ;  /* 0x3f80000015077421 */ /* 0x000fe40000000100 */
[C---:B------:R-:W-:Y:S01]  /*0c50*/  FMUL R15, R28.reuse, R15 ;  /* 0x0000000f1c0f7220 */ /* 0x040fe20000400000 */
[----:B------:R-:W-:Y:S01]  /*0c60*/  FMUL R11, R28, R11 ;  /* 0x0000000b1c0b7220 */ /* 0x000fe20000400000 */
[----:B------:R-:W-:Y:S01]  /*0c70*/  FFMA R26, R26, R7, 1 ;  /* 0x3f8000001a1a7423 */ /* 0x000fe20000000007 */
[----:B------:R-:W1:Y:S01]  /*0c80*/  LDC.64 R28, c[0x0][0x228] ;  /* 0x00008a00ff1c7b82 */ /* 0x000e620000000a00 */
[----:B------:R-:W-:-:S02]  /*0c90*/  FMUL R16, R16, R27 ;  /* 0x0000001b10107220 */ /* 0x000fc40000400000 */
[----:B------:R-:W-:Y:S01]  /*0ca0*/  FMUL R7, R21, R26 ;  /* 0x0000001a15077220 */ /* 0x000fe20000400000 */
[----:B------:R-:W-:Y:S01]  /*0cb0*/  F2FP.F16.F32.PACK_AB R21, R6, R23 ;  /* 0x000000170615723e */ /* 0x000fe200000000ff */
[----:B------:R-:W-:Y:S01]  /*0cc0*/  FMUL R6, R14, R10 ;  /* 0x0000000a0e067220 */ /* 0x000fe20000400000 */
[----:B------:R-:W-:Y:S01]  /*0cd0*/  F2FP.F16.F32.PACK_AB R23, R25, R15 ;  /* 0x0000000f1917723e */ /* 0x000fe200000000ff */
[----:B------:R-:W-:Y:S01]  /*0ce0*/  FMUL R7, R11, R7 ;  /* 0x000000070b077220 */ /* 0x000fe20000400000 */
[----:B------:R-:W-:Y:S02]  /*0cf0*/  FMUL R16, R17, R16 ;  /* 0x0000001011107220 */ /* 0x000fe40000400000 */
[----:B------:R-:W-:-:S03]  /*0d00*/  F2FP.F16.F32.PACK_AB R6, R9, R6 ;  /* 0x000000060906723e */ /* 0x000fc600000000ff */
[----:B------:R-:W-:Y:S01]  /*0d10*/  F2FP.F16.F32.PACK_AB R7, R16, R7 ;  /* 0x000000071007723e */ /* 0x000fe200000000ff */
[----:B-1----:R-:W-:-:S05]  /*0d20*/  IMAD.WIDE R28, R2, 0x2, R28 ;  /* 0x00000002021c7825 */ /* 0x002fca00078e021c */
[----:B------:R1:W-:Y:S01]  /*0d30*/  @!P0 STG.E.128 desc[UR4][R28.64], R20 ;  /* 0x000000141c008986 */ /* 0x0003e2000c101d04 */
[----:B------:R-:W-:Y:S05]  /*0d40*/  @P0 EXIT ;  /* 0x000000000000094d */ /* 0x000fea0003800000 */
[----:B------:R-:W-:Y:S01]  /*0d50*/  STG.E.128 desc[UR4][R18.64], R4 ;  /* 0x0000000412007986 */ /* 0x000fe2000c101d04 */
[----:B------:R-:W-:Y:S05]  /*0d60*/  EXIT ;  /* 0x000000000000794d */ /* 0x000fea0003800000 */
.L_x_0:
[----:B------:R-:W-:-:S00]  /*0d70*/  BRA `(.L_x_0) ;  /* 0xfffffffc00fc7947 */ /* 0x000fc0000383ffff */
[----:B------:R-:W-:-:S00]  /*0d80*/  NOP ;  /* 0x0000000000007918 */ /* 0x000fc00000000000 */
[----:B------:R-:W-:-:S00]  /*0d90*/  NOP ;  /* 0x0000000000007918 */ /* 0x000fc00000000000 */
[----:B------:R-:W-:-:S00]  /*0da0*/  NOP ;  /* 0x0000000000007918 */ /* 0x000fc00000000000 */
[----:B------:R-:W-:-:S00]  /*0db0*/  NOP ;  /* 0x0000000000007918 */ /* 0x000fc00000000000 */
[----:B------:R-:W-:-:S00]  /*0dc0*/  NOP ;  /* 0x0000000000007918 */ /* 0x000fc00000000000 */
[----:B------:R-:W-:-:S00]  /*0dd0*/  NOP ;  /* 0x0000000000007918 */ /* 0x000fc00000000000 */
[----:B------:R-:W-:-:S00]  /*0de0*/  NOP ;  /* 0x0000000000007918 */ /* 0x000fc00000000000 */
[----:B------:R-:W-:-:S00]  /*0df0*/  NOP ;  /* 0x0000000000007918 */ /* 0x000fc00000000000 */
.L_x_1:


//--------------------- .nv.constant0.triton_poi_fused_add_fill_mul_sigmoid_silu_sub_3 --------------------------
	.section	.nv.constant0.triton_poi_fused_add_fill_mul_sigmoid_silu_sub_3,"a",@progbits
	.sectionflags	@""
	.align	4
.nv.constant0.triton_poi_fused_add_fill_mul_sigmoid_silu_sub_3:
	.zero		576
